//
// Generated by NVIDIA NVVM Compiler
//
// Compiler Build ID: CL-36424714
// Cuda compilation tools, release 13.0, V13.0.88
// Based on NVVM 20.0.0
//

.version 9.0
.target sm_100
.address_size 64

	// .globl	_Z18sumReductionKernelPiS_i
// _ZZ14blockReduceSumiE6shared has been demoted

.visible .entry _Z18sumReductionKernelPiS_i(
	.param .u64 .ptr .align 1 _Z18sumReductionKernelPiS_i_param_0,
	.param .u64 .ptr .align 1 _Z18sumReductionKernelPiS_i_param_1,
	.param .u32 _Z18sumReductionKernelPiS_i_param_2
)
{
	.reg .pred 	%p<17>;
	.reg .b32 	%r<51>;
	.reg .b64 	%rd<9>;
	// demoted variable
	.shared .align 4 .b8 _ZZ14blockReduceSumiE6shared[128];
	ld.param.u64 	%rd2, [_Z18sumReductionKernelPiS_i_param_0];
	ld.param.u64 	%rd3, [_Z18sumReductionKernelPiS_i_param_1];
	ld.param.u32 	%r16, [_Z18sumReductionKernelPiS_i_param_2];
	mov.u32 	%r1, %ctaid.x;
	mov.u32 	%r2, %ntid.x;
	mov.u32 	%r3, %tid.x;
	mad.lo.s32 	%r47, %r1, %r2, %r3;
	setp.ge.s32 	%p1, %r47, %r16;
	mov.b32 	%r49, 0;
	@%p1 bra 	$L__BB0_3;
	mov.u32 	%r19, %nctaid.x;
	mul.lo.s32 	%r5, %r2, %r19;
	cvta.to.global.u64 	%rd1, %rd2;
	mov.b32 	%r49, 0;
$L__BB0_2:
	mul.wide.s32 	%rd4, %r47, 4;
	add.s64 	%rd5, %rd1, %rd4;
	ld.global.u32 	%r20, [%rd5];
	add.s32 	%r49, %r20, %r49;
	add.s32 	%r47, %r47, %r5;
	setp.lt.s32 	%p2, %r47, %r16;
	@%p2 bra 	$L__BB0_2;
$L__BB0_3:
	and.b32  	%r11, %r3, 31;
	shfl.sync.down.b32	%r21|%p3, %r49, 16, 31, -1;
	add.s32 	%r22, %r21, %r49;
	shfl.sync.down.b32	%r23|%p4, %r22, 8, 31, -1;
	add.s32 	%r24, %r23, %r22;
	shfl.sync.down.b32	%r25|%p5, %r24, 4, 31, -1;
	add.s32 	%r26, %r25, %r24;
	shfl.sync.down.b32	%r27|%p6, %r26, 2, 31, -1;
	add.s32 	%r28, %r27, %r26;
	shfl.sync.down.b32	%r29|%p7, %r28, 1, 31, -1;
	add.s32 	%r12, %r29, %r28;
	setp.ne.s32 	%p8, %r11, 0;
	@%p8 bra 	$L__BB0_5;
	shr.u32 	%r30, %r3, 3;
	mov.u32 	%r31, _ZZ14blockReduceSumiE6shared;
	add.s32 	%r32, %r31, %r30;
	st.shared.u32 	[%r32], %r12;
$L__BB0_5:
	bar.sync 	0;
	shr.u32 	%r34, %r2, 5;
	setp.ge.u32 	%p9, %r3, %r34;
	mov.b32 	%r50, 0;
	@%p9 bra 	$L__BB0_7;
	shl.b32 	%r35, %r11, 2;
	mov.u32 	%r36, _ZZ14blockReduceSumiE6shared;
	add.s32 	%r37, %r36, %r35;
	ld.shared.u32 	%r50, [%r37];
$L__BB0_7:
	setp.gt.u32 	%p10, %r3, 31;
	@%p10 bra 	$L__BB0_10;
	shfl.sync.down.b32	%r38|%p11, %r50, 16, 31, -1;
	add.s32 	%r39, %r38, %r50;
	shfl.sync.down.b32	%r40|%p12, %r39, 8, 31, -1;
	add.s32 	%r41, %r40, %r39;
	shfl.sync.down.b32	%r42|%p13, %r41, 4, 31, -1;
	add.s32 	%r43, %r42, %r41;
	shfl.sync.down.b32	%r44|%p14, %r43, 2, 31, -1;
	add.s32 	%r45, %r44, %r43;
	shfl.sync.down.b32	%r46|%p15, %r45, 1, 31, -1;
	add.s32 	%r15, %r46, %r45;
	setp.ne.s32 	%p16, %r3, 0;
	@%p16 bra 	$L__BB0_10;
	cvta.to.global.u64 	%rd6, %rd3;
	mul.wide.u32 	%rd7, %r1, 4;
	add.s64 	%rd8, %rd6, %rd7;
	st.global.u32 	[%rd8], %r15;
$L__BB0_10:
	ret;

}


// ===== COMPILED SASS (sm_100) =====

	.target	sm_100

	.elftype	@"ET_EXEC"


//--------------------- .note.nv.tkinfo           --------------------------
	.section	.note.nv.tkinfo,"",@"SHT_NOTE"
	.sectionflags	@"SHF_NOTE_NV_TKINFO"
	.tkinfo
        /*0018*/ 	.word	0x00000002
        /*0030*/ 	.string	""
        /*0030*/ 	.string	"ptxas"
        /*0030*/ 	.string	"Cuda compilation tools, release 13.0, V13.0.88"
        /*0030*/ 	.string	"Build cuda_13.0.r13.0/compiler.36424714_0"
        /*0030*/ 	.string	"-arch sm_100 -m 64 "



//--------------------- .note.nv.cuinfo           --------------------------
	.section	.note.nv.cuinfo,"",@"SHT_NOTE"
	.sectionflags	@"SHF_NOTE_NV_CUINFO"
        /*0018*/ 	.short	0x0002
        /*001a*/ 	.short	0x0064
        /*001c*/ 	.short	0x0082
	.zero		2


//--------------------- .nv.info                  --------------------------
	.section	.nv.info,"",@"SHT_CUDA_INFO"
	.align	4


	//----- nvinfo : EIATTR_REGCOUNT
	.align		4
        /*0000*/ 	.byte	0x04, 0x2f
        /*0002*/ 	.short	(.L_1 - .L_0)
	.align		4
.L_0:
        /*0004*/ 	.word	index@(_Z18sumReductionKernelPiS_i)
        /*0008*/ 	.word	0x0000000e


	//----- nvinfo : EIATTR_FRAME_SIZE
	.align		4
.L_1:
        /*000c*/ 	.byte	0x04, 0x11
        /*000e*/ 	.short	(.L_3 - .L_2)
	.align		4
.L_2:
        /*0010*/ 	.word	index@(_Z18sumReductionKernelPiS_i)
        /*0014*/ 	.word	0x00000000


	//----- nvinfo : EIATTR_MIN_STACK_SIZE
	.align		4
.L_3:
        /*0018*/ 	.byte	0x04, 0x12
        /*001a*/ 	.short	(.L_5 - .L_4)
	.align		4
.L_4:
        /*001c*/ 	.word	index@(_Z18sumReductionKernelPiS_i)
        /*0020*/ 	.word	0x00000000
.L_5:


//--------------------- .nv.compat                --------------------------
	.section	.nv.compat,"",@"SHT_CUDA_COMPAT_INFO"
	.align	4
        /*0000*/ 	.byte	0x02, 0x09, 0x00, 0x00, 0x02, 0x02, 0x01, 0x00, 0x02, 0x05, 0x05, 0x00, 0x03, 0x07, 0x01, 0x01
        /*0010*/ 	.byte	0x02, 0x03, 0x00, 0x00, 0x02, 0x06, 0x01, 0x00, 0x04, 0x0b, 0x08, 0x00, 0x09, 0x00, 0x00, 0x00
        /*0020*/ 	.byte	0x00, 0x00, 0x00, 0x00


//--------------------- .nv.info._Z18sumReductionKernelPiS_i --------------------------
	.section	.nv.info._Z18sumReductionKernelPiS_i,"",@"SHT_CUDA_INFO"
	.sectionflags	@""
	.align	4


	//----- nvinfo : EIATTR_CUDA_API_VERSION
	.align		4
        /*0000*/ 	.byte	0x04, 0x37
        /*0002*/ 	.short	(.L_7 - .L_6)
.L_6:
        /*0004*/ 	.word	0x00000082


	//----- nvinfo : EIATTR_KPARAM_INFO
	.align		4
.L_7:
        /*0008*/ 	.byte	0x04, 0x17
        /*000a*/ 	.short	(.L_9 - .L_8)
.L_8:
        /*000c*/ 	.word	0x00000000
        /*0010*/ 	.short	0x0002
        /*0012*/ 	.short	0x0010
        /*0014*/ 	.byte	0x00, 0xf0, 0x11, 0x00


	//----- nvinfo : EIATTR_KPARAM_INFO
	.align		4
.L_9:
        /*0018*/ 	.byte	0x04, 0x17
        /*001a*/ 	.short	(.L_11 - .L_10)
.L_10:
        /*001c*/ 	.word	0x00000000
        /*0020*/ 	.short	0x0001
        /*0022*/ 	.short	0x0008
        /*0024*/ 	.byte	0x00, 0xf5, 0x21, 0x00


	//----- nvinfo : EIATTR_KPARAM_INFO
	.align		4
.L_11:
        /*0028*/ 	.byte	0x04, 0x17
        /*002a*/ 	.short	(.L_13 - .L_12)
.L_12:
        /*002c*/ 	.word	0x00000000
        /*0030*/ 	.short	0x0000
        /*0032*/ 	.short	0x0000
        /*0034*/ 	.byte	0x00, 0xf5, 0x21, 0x00


	//----- nvinfo : EIATTR_SPARSE_MMA_MASK
	.align		4
.L_13:
        /*0038*/ 	.byte	0x03, 0x50
        /*003a*/ 	.short	0x0000


	//----- nvinfo : EIATTR_MAXREG_COUNT
	.align		4
        /*003c*/ 	.byte	0x03, 0x1b
        /*003e*/ 	.short	0x00ff


	//----- nvinfo : EIATTR_NUM_BARRIERS
	.align		4
        /*0040*/ 	.byte	0x02, 0x4c
        /*0042*/ 	.byte	0x01
	.zero		1


	//----- nvinfo : EIATTR_MERCURY_ISA_VERSION
	.align		4
        /*0044*/ 	.byte	0x03, 0x5f
        /*0046*/ 	.short	0x0101


	//----- nvinfo : EIATTR_COOP_GROUP_MASK_REGIDS
	.align		4
        /*0048*/ 	.byte	0x04, 0x29
        /*004a*/ 	.short	(.L_15 - .L_14)


	//   ....[0]....
.L_14:
        /*004c*/ 	.word	0xffffffff


	//   ....[1]....
        /*0050*/ 	.word	0xffffffff


	//   ....[2]....
        /*0054*/ 	.word	0xffffffff


	//   ....[3]....
        /*0058*/ 	.word	0xffffffff


	//   ....[4]....
        /*005c*/ 	.word	0xffffffff


	//   ....[5]....
        /*0060*/ 	.word	0xffffffff


	//   ....[6]....
        /*0064*/ 	.word	0xffffffff


	//   ....[7]....
        /*0068*/ 	.word	0xffffffff


	//   ....[8]....
        /*006c*/ 	.word	0xffffffff


	//   ....[9]....
        /*0070*/ 	.word	0xffffffff


	//----- nvinfo : EIATTR_COOP_GROUP_INSTR_OFFSETS
	.align		4
.L_15:
        /*0074*/ 	.byte	0x04, 0x28
        /*0076*/ 	.short	(.L_17 - .L_16)


	//   ....[0]....
.L_16:
        /*0078*/ 	.word	0x00000160


	//   ....[1]....
        /*007c*/ 	.word	0x000001b0


	//   ....[2]....
        /*0080*/ 	.word	0x000001e0


	//   ....[3]....
        /*0084*/ 	.word	0x00000230


	//   ....[4]....
        /*0088*/ 	.word	0x000002a0


	//   ....[5]....
        /*008c*/ 	.word	0x00000310


	//   ....[6]....
        /*0090*/ 	.word	0x00000340


	//   ....[7]....
        /*0094*/ 	.word	0x00000360


	//   ....[8]....
        /*0098*/ 	.word	0x00000380


	//   ....[9]....
        /*009c*/ 	.word	0x000003a0


	//----- nvinfo : EIATTR_VRC_CTA_INIT_COUNT
	.align		4
.L_17:
        /*00a0*/ 	.byte	0x02, 0x4a
	.zero		1
	.zero		1


	//----- nvinfo : EIATTR_EXIT_INSTR_OFFSETS
	.align		4
        /*00a4*/ 	.byte	0x04, 0x1c
        /*00a6*/ 	.short	(.L_19 - .L_18)


	//   ....[0]....
.L_18:
        /*00a8*/ 	.word	0x00000300


	//   ....[1]....
        /*00ac*/ 	.word	0x000003b0


	//   ....[2]....
        /*00b0*/ 	.word	0x00000400


	//----- nvinfo : EIATTR_CRS_STACK_SIZE
	.align		4
.L_19:
        /*00b4*/ 	.byte	0x04, 0x1e
        /*00b6*/ 	.short	(.L_21 - .L_20)
.L_20:
        /*00b8*/ 	.word	0x00000000


	//----- nvinfo : EIATTR_CBANK_PARAM_SIZE
	.align		4
.L_21:
        /*00bc*/ 	.byte	0x03, 0x19
        /*00be*/ 	.short	0x0014


	//----- nvinfo : EIATTR_PARAM_CBANK
	.align		4
        /*00c0*/ 	.byte	0x04, 0x0a
        /*00c2*/ 	.short	(.L_23 - .L_22)
	.align		4
.L_22:
        /*00c4*/ 	.word	index@(.nv.constant0._Z18sumReductionKernelPiS_i)
        /*00c8*/ 	.short	0x0380
        /*00ca*/ 	.short	0x0014


	//----- nvinfo : EIATTR_SW_WAR
	.align		4
.L_23:
        /*00cc*/ 	.byte	0x04, 0x36
        /*00ce*/ 	.short	(.L_25 - .L_24)
.L_24:
        /*00d0*/ 	.word	0x00000008
.L_25:


//--------------------- .nv.callgraph             --------------------------
	.section	.nv.callgraph,"",@"SHT_CUDA_CALLGRAPH"
	.align	4
	.sectionentsize	8
	.align		4
        /*0000*/ 	.word	0x00000000
	.align		4
        /*0004*/ 	.word	0xffffffff
	.align		4
        /*0008*/ 	.word	0x00000000
	.align		4
        /*000c*/ 	.word	0xfffffffe
	.align		4
        /*0010*/ 	.word	0x00000000
	.align		4
        /*0014*/ 	.word	0xfffffffd
	.align		4
        /*0018*/ 	.word	0x00000000
	.align		4
        /*001c*/ 	.word	0xfffffffc


//--------------------- .text._Z18sumReductionKernelPiS_i --------------------------
	.section	.text._Z18sumReductionKernelPiS_i,"ax",@progbits
	.align	128
        .global         _Z18sumReductionKernelPiS_i
        .type           _Z18sumReductionKernelPiS_i,@function
        .size           _Z18sumReductionKernelPiS_i,(.L_x_4 - _Z18sumReductionKernelPiS_i)
        .other          _Z18sumReductionKernelPiS_i,@"STO_CUDA_ENTRY STV_DEFAULT"
_Z18sumReductionKernelPiS_i:
.text._Z18sumReductionKernelPiS_i:
[----:B------:R-:W-:Y:S01]  /*0000*/  LDC R1, c[0x0][0x37c] ;  /* 0x0000df00ff017b82 */ /* 0x000fe20000000800 */
[----:B------:R-:W0:Y:S01]  /*0010*/  S2R R0, SR_CTAID.X ;  /* 0x0000000000007919 */ /* 0x000e220000002500 */
[----:B------:R-:W0:Y:S01]  /*0020*/  LDCU UR5, c[0x0][0x360] ;  /* 0x00006c00ff0577ac */ /* 0x000e220008000800 */
[----:B------:R-:W-:Y:S01]  /*0030*/  BSSY.RECONVERGENT B0, `(.L_x_0) ;  /* 0x0000012000007945 */ /* 0x000fe20003800200 */
[----:B------:R-:W-:Y:S01]  /*0040*/  IMAD.MOV.U32 R8, RZ, RZ, RZ ;  /* 0x000000ffff087224 */ /* 0x000fe200078e00ff */
[----:B------:R-:W0:Y:S01]  /*0050*/  S2R R3, SR_TID.X ;  /* 0x0000000000037919 */ /* 0x000e220000002100 */
[----:B------:R-:W1:Y:S01]  /*0060*/  LDCU UR8, c[0x0][0x390] ;  /* 0x00007200ff0877ac */ /* 0x000e620008000800 */
[----:B------:R-:W2:Y:S01]  /*0070*/  LDCU.64 UR6, c[0x0][0x358] ;  /* 0x00006b00ff0677ac */ /* 0x000ea20008000a00 */
[----:B0-----:R-:W-:-:S05]  /*0080*/  IMAD R2, R0, UR5, R3 ;  /* 0x0000000500027c24 */ /* 0x001fca000f8e0203 */
[----:B-1----:R-:W-:-:S13]  /*0090*/  ISETP.GE.AND P0, PT, R2, UR8, PT ;  /* 0x0000000802007c0c */ /* 0x002fda000bf06270 */
[----:B--2---:R-:W-:Y:S05]  /*00a0*/  @P0 BRA `(.L_x_1) ;  /* 0x0000000000280947 */ /* 0x004fea0003800000 */
[----:B------:R-:W0:Y:S01]  /*00b0*/  LDC R9, c[0x0][0x370] ;  /* 0x0000dc00ff097b82 */ /* 0x000e220000000800 */
[----:B------:R-:W-:-:S07]  /*00c0*/  IMAD.MOV.U32 R8, RZ, RZ, RZ ;  /* 0x000000ffff087224 */ /* 0x000fce00078e00ff */
[----:B------:R-:W1:Y:S01]  /*00d0*/  LDC.64 R6, c[0x0][0x380] ;  /* 0x0000e000ff067b82 */ /* 0x000e620000000a00 */
[----:B0-----:R-:W-:-:S07]  /*00e0*/  IMAD R9, R9, UR5, RZ ;  /* 0x0000000509097c24 */ /* 0x001fce000f8e02ff */
.L_x_2:
[----:B-1----:R-:W-:-:S06]  /*00f0*/  IMAD.WIDE R4, R2, 0x4, R6 ;  /* 0x0000000402047825 */ /* 0x002fcc00078e0206 */
[----:B------:R-:W2:Y:S01]  /*0100*/  LDG.E R5, desc[UR6][R4.64] ;  /* 0x0000000604057981 */ /* 0x000ea2000c1e1900 */
[----:B------:R-:W-:-:S04]  /*0110*/  IADD3 R2, PT, PT, R9, R2, RZ ;  /* 0x0000000209027210 */ /* 0x000fc80007ffe0ff */
[----:B------:R-:W-:Y:S01]  /*0120*/  ISETP.GE.AND P0, PT, R2, UR8, PT ;  /* 0x0000000802007c0c */ /* 0x000fe2000bf06270 */
[----:B--2---:R-:W-:-:S12]  /*0130*/  IMAD.IADD R8, R5, 0x1, R8 ;  /* 0x0000000105087824 */ /* 0x004fd800078e0208 */
[----:B------:R-:W-:Y:S05]  /*0140*/  @!P0 BRA `(.L_x_2) ;  /* 0xfffffffc00e88947 */ /* 0x000fea000383ffff */
.L_x_1:
[----:B------:R-:W-:Y:S05]  /*0150*/  BSYNC.RECONVERGENT B0 ;  /* 0x0000000000007941 */ /* 0x000fea0003800200 */
.L_x_0:
[----:B------:R-:W0:Y:S01]  /*0160*/  SHFL.DOWN PT, R5, R8, 0x10, 0x1f ;  /* 0x0a001f0008057f89 */ /* 0x000e2200000e0000 */
[----:B------:R-:W-:-:S06]  /*0170*/  USHF.R.U32.HI UR4, URZ, 0x5, UR5 ;  /* 0x00000005ff047899 */ /* 0x000fcc0008011605 */
[----:B------:R-:W-:-:S13]  /*0180*/  ISETP.GE.U32.AND P1, PT, R3, UR4, PT ;  /* 0x0000000403007c0c */ /* 0x000fda000bf26070 */
[----:B------:R-:W1:Y:S01]  /*0190*/  @!P1 S2R R11, SR_CgaCtaId ;  /* 0x00000000000b9919 */ /* 0x000e620000008800 */
[----:B0-----:R-:W-:-:S05]  /*01a0*/  IMAD.IADD R5, R5, 0x1, R8 ;  /* 0x0000000105057824 */ /* 0x001fca00078e0208 */
[----:B------:R-:W0:Y:S02]  /*01b0*/  SHFL.DOWN PT, R2, R5, 0x8, 0x1f ;  /* 0x09001f0005027f89 */ /* 0x000e2400000e0000 */
[----:B0-----:R-:W-:Y:S02]  /*01c0*/  IADD3 R4, PT, PT, R5, R2, RZ ;  /* 0x0000000205047210 */ /* 0x001fe40007ffe0ff */
[----:B------:R-:W-:-:S03]  /*01d0*/  LOP3.LUT P0, R2, R3, 0x1f, RZ, 0xc0, !PT ;  /* 0x0000001f03027812 */ /* 0x000fc6000780c0ff */
[----:B------:R-:W0:Y:S10]  /*01e0*/  SHFL.DOWN PT, R7, R4, 0x4, 0x1f ;  /* 0x08801f0004077f89 */ /* 0x000e3400000e0000 */
[----:B------:R-:W2:Y:S01]  /*01f0*/  @!P0 S2R R9, SR_CgaCtaId ;  /* 0x0000000000098919 */ /* 0x000ea20000008800 */
[----:B------:R-:W-:Y:S01]  /*0200*/  @!P0 MOV R8, 0x400 ;  /* 0x0000040000088802 */ /* 0x000fe20000000f00 */
[----:B0-----:R-:W-:Y:S01]  /*0210*/  IMAD.IADD R7, R4, 0x1, R7 ;  /* 0x0000000104077824 */ /* 0x001fe200078e0207 */
[----:B------:R-:W-:-:S04]  /*0220*/  @!P1 MOV R4, 0x400 ;  /* 0x0000040000049802 */ /* 0x000fc80000000f00 */
[----:B------:R-:W0:Y:S01]  /*0230*/  SHFL.DOWN PT, R6, R7, 0x2, 0x1f ;  /* 0x08401f0007067f89 */ /* 0x000e2200000e0000 */
[----:B-1----:R-:W-:-:S05]  /*0240*/  @!P1 LEA R11, R11, R4, 0x18 ;  /* 0x000000040b0b9211 */ /* 0x002fca00078ec0ff */
[----:B------:R-:W-:Y:S02]  /*0250*/  @!P1 IMAD R4, R2, 0x4, R11 ;  /* 0x0000000402049824 */ /* 0x000fe400078e020b */
[----:B------:R-:W-:Y:S01]  /*0260*/  IMAD.MOV.U32 R2, RZ, RZ, RZ ;  /* 0x000000ffff027224 */ /* 0x000fe200078e00ff */
[----:B--2---:R-:W-:-:S04]  /*0270*/  @!P0 LEA R8, R9, R8, 0x18 ;  /* 0x0000000809088211 */ /* 0x004fc800078ec0ff */
[----:B------:R-:W-:Y:S01]  /*0280*/  @!P0 LEA.HI R8, R3, R8, RZ, 0x1d ;  /* 0x0000000803088211 */ /* 0x000fe200078fe8ff */
[----:B0-----:R-:W-:-:S05]  /*0290*/  IMAD.IADD R6, R7, 0x1, R6 ;  /* 0x0000000107067824 */ /* 0x001fca00078e0206 */
[----:B------:R-:W0:Y:S02]  /*02a0*/  SHFL.DOWN PT, R5, R6, 0x1, 0x1f ;  /* 0x08201f0006057f89 */ /* 0x000e2400000e0000 */
[----:B0-----:R-:W-:-:S05]  /*02b0*/  IADD3 R5, PT, PT, R6, R5, RZ ;  /* 0x0000000506057210 */ /* 0x001fca0007ffe0ff */
[----:B------:R0:W-:Y:S01]  /*02c0*/  @!P0 STS [R8], R5 ;  /* 0x0000000508008388 */ /* 0x0001e20000000800 */
[----:B------:R-:W-:Y:S01]  /*02d0*/  BAR.SYNC.DEFER_BLOCKING 0x0 ;  /* 0x0000000000007b1d */ /* 0x000fe20000010000 */
[----:B------:R-:W-:-:S05]  /*02e0*/  ISETP.GT.U32.AND P0, PT, R3, 0x1f, PT ;  /* 0x0000001f0300780c */ /* 0x000fca0003f04070 */
[----:B------:R0:W1:Y:S08]  /*02f0*/  @!P1 LDS R2, [R4] ;  /* 0x0000000004029984 */ /* 0x0000700000000800 */
[----:B0-----:R-:W-:Y:S05]  /*0300*/  @P0 EXIT ;  /* 0x000000000000094d */ /* 0x001fea0003800000 */
[----:B-1----:R-:W0:Y:S01]  /*0310*/  SHFL.DOWN PT, R5, R2, 0x10, 0x1f ;  /* 0x0a001f0002057f89 */ /* 0x002e2200000e0000 */
[----:B------:R-:W-:Y:S02]  /*0320*/  ISETP.NE.AND P0, PT, R3, RZ, PT ;  /* 0x000000ff0300720c */ /* 0x000fe40003f05270 */
[----:B0-----:R-:W-:-:S05]  /*0330*/  IADD3 R5, PT, PT, R5, R2, RZ ;  /* 0x0000000205057210 */ /* 0x001fca0007ffe0ff */
[----:B------:R-:W0:Y:S02]  /*0340*/  SHFL.DOWN PT, R4, R5, 0x8, 0x1f ;  /* 0x09001f0005047f89 */ /* 0x000e2400000e0000 */
[----:B0-----:R-:W-:-:S05]  /*0350*/  IMAD.IADD R4, R5, 0x1, R4 ;  /* 0x0000000105047824 */ /* 0x001fca00078e0204 */
[----:B------:R-:W0:Y:S02]  /*0360*/  SHFL.DOWN PT, R7, R4, 0x4, 0x1f ;  /* 0x08801f0004077f89 */ /* 0x000e2400000e0000 */
[----:B0-----:R-:W-:-:S05]  /*0370*/  IADD3 R7, PT, PT, R4, R7, RZ ;  /* 0x0000000704077210 */ /* 0x001fca0007ffe0ff */
[----:B------:R-:W0:Y:S02]  /*0380*/  SHFL.DOWN PT, R6, R7, 0x2, 0x1f ;  /* 0x08401f0007067f89 */ /* 0x000e2400000e0000 */
[----:B0-----:R-:W-:-:S05]  /*0390*/  IMAD.IADD R6, R7, 0x1, R6 ;  /* 0x0000000107067824 */ /* 0x001fca00078e0206 */
[----:B------:R0:W1:Y:S01]  /*03a0*/  SHFL.DOWN PT, R9, R6, 0x1, 0x1f ;  /* 0x08201f0006097f89 */ /* 0x00006200000e0000 */
[----:B------:R-:W-:Y:S05]  /*03b0*/  @P0 EXIT ;  /* 0x000000000000094d */ /* 0x000fea0003800000 */
[----:B------:R-:W2:Y:S01]  /*03c0*/  LDC.64 R2, c[0x0][0x388] ;  /* 0x0000e200ff027b82 */ /* 0x000ea20000000a00 */
[----:B-1----:R-:W-:Y:S01]  /*03d0*/  IADD3 R9, PT, PT, R6, R9, RZ ;  /* 0x0000000906097210 */ /* 0x002fe20007ffe0ff */
[----:B--2---:R-:W-:-:S05]  /*03e0*/  IMAD.WIDE.U32 R2, R0, 0x4, R2 ;  /* 0x0000000400027825 */ /* 0x004fca00078e0002 */
[----:B------:R-:W-:Y:S01]  /*03f0*/  STG.E desc[UR6][R2.64], R9 ;  /* 0x0000000902007986 */ /* 0x000fe2000c101906 */
[----:B------:R-:W-:Y:S05]  /*0400*/  EXIT ;  /* 0x000000000000794d */ /* 0x000fea0003800000 */
.L_x_3:
[----:B------:R-:W-:-:S00]  /*0410*/  BRA `(.L_x_3) ;  /* 0xfffffffc00fc7947 */ /* 0x000fc0000383ffff */
[----:B------:R-:W-:-:S00]  /*0420*/  NOP ;  /* 0x0000000000007918 */ /* 0x000fc00000000000 */
        /* <DEDUP_REMOVED lines=13> */
.L_x_4:


//--------------------- .nv.shared._Z18sumReductionKernelPiS_i --------------------------
	.section	.nv.shared._Z18sumReductionKernelPiS_i,"aw",@nobits
	.sectionflags	@""
	.align	4
.nv.shared._Z18sumReductionKernelPiS_i:
	.zero		1152


//--------------------- .nv.shared.reserved.0     --------------------------
	.section	.nv.shared.reserved.0,"aw",@nobits
	.weak		__nv_reservedSMEM_offset_0_alias
	.size		__nv_reservedSMEM_offset_0_alias, 0, 64
	.other		__nv_reservedSMEM_offset_0_alias,@"STO_CUDA_RESERVED_SHARED STV_DEFAULT"
__nv_reservedSMEM_offset_0_alias:
	.zero		0
	.zero		64


//--------------------- .nv.constant0._Z18sumReductionKernelPiS_i --------------------------
	.section	.nv.constant0._Z18sumReductionKernelPiS_i,"a",@progbits
	.sectionflags	@""
	.align	4
.nv.constant0._Z18sumReductionKernelPiS_i:
	.zero		916


//--------------------- SYMBOLS --------------------------

	.type		.nv.reservedSmem.offset0,@object
	.size		.nv.reservedSmem.offset0,0x4
	.type		.nv.reservedSmem.cap,@object
	.size		.nv.reservedSmem.cap,0x4
